//
// Generated by NVIDIA NVVM Compiler
//
// Compiler Build ID: CL-36424714
// Cuda compilation tools, release 13.0, V13.0.88
// Based on NVVM 20.0.0
//

.version 9.0
.target sm_100
.address_size 64

	// .globl	_Z19multiStageReductionPiS_i
// _ZZ19multiStageReductionPiS_iE17local_accumulator has been demoted

.visible .entry _Z19multiStageReductionPiS_i(
	.param .u64 .ptr .align 1 _Z19multiStageReductionPiS_i_param_0,
	.param .u64 .ptr .align 1 _Z19multiStageReductionPiS_i_param_1,
	.param .u32 _Z19multiStageReductionPiS_i_param_2
)
{
	.reg .pred 	%p<7>;
	.reg .b32 	%r<29>;
	.reg .b64 	%rd<11>;
	// demoted variable
	.shared .align 4 .b8 _ZZ19multiStageReductionPiS_iE17local_accumulator[1024];
	ld.param.u64 	%rd3, [_Z19multiStageReductionPiS_i_param_0];
	ld.param.u64 	%rd2, [_Z19multiStageReductionPiS_i_param_1];
	ld.param.u32 	%r13, [_Z19multiStageReductionPiS_i_param_2];
	cvta.to.global.u64 	%rd1, %rd3;
	mov.u32 	%r1, %tid.x;
	mov.u32 	%r2, %ctaid.x;
	mov.u32 	%r28, %ntid.x;
	mul.lo.s32 	%r15, %r28, %r2;
	shl.b32 	%r16, %r15, 1;
	add.s32 	%r4, %r16, %r1;
	setp.ge.s32 	%p1, %r4, %r13;
	mov.b32 	%r27, 0;
	@%p1 bra 	$L__BB0_2;
	mul.wide.s32 	%rd4, %r4, 4;
	add.s64 	%rd5, %rd1, %rd4;
	ld.global.u32 	%r27, [%rd5];
$L__BB0_2:
	add.s32 	%r7, %r4, %r28;
	setp.ge.u32 	%p2, %r7, %r13;
	@%p2 bra 	$L__BB0_4;
	mul.wide.u32 	%rd6, %r7, 4;
	add.s64 	%rd7, %rd1, %rd6;
	ld.global.u32 	%r17, [%rd7];
	add.s32 	%r27, %r17, %r27;
$L__BB0_4:
	shl.b32 	%r18, %r1, 2;
	mov.u32 	%r19, _ZZ19multiStageReductionPiS_iE17local_accumulator;
	add.s32 	%r10, %r19, %r18;
	st.shared.u32 	[%r10], %r27;
	bar.sync 	0;
	setp.lt.u32 	%p3, %r28, 2;
	@%p3 bra 	$L__BB0_8;
$L__BB0_5:
	shr.u32 	%r12, %r28, 1;
	setp.ge.u32 	%p4, %r1, %r12;
	@%p4 bra 	$L__BB0_7;
	shl.b32 	%r20, %r12, 2;
	add.s32 	%r21, %r10, %r20;
	ld.shared.u32 	%r22, [%r21];
	ld.shared.u32 	%r23, [%r10];
	add.s32 	%r24, %r23, %r22;
	st.shared.u32 	[%r10], %r24;
$L__BB0_7:
	bar.sync 	0;
	setp.gt.u32 	%p5, %r28, 3;
	mov.u32 	%r28, %r12;
	@%p5 bra 	$L__BB0_5;
$L__BB0_8:
	setp.ne.s32 	%p6, %r1, 0;
	@%p6 bra 	$L__BB0_10;
	ld.shared.u32 	%r25, [_ZZ19multiStageReductionPiS_iE17local_accumulator];
	cvta.to.global.u64 	%rd8, %rd2;
	mul.wide.u32 	%rd9, %r2, 4;
	add.s64 	%rd10, %rd8, %rd9;
	st.global.u32 	[%rd10], %r25;
$L__BB0_10:
	ret;

}


// ===== COMPILED SASS (sm_100) =====

	.target	sm_100

	.elftype	@"ET_EXEC"


//--------------------- .note.nv.tkinfo           --------------------------
	.section	.note.nv.tkinfo,"",@"SHT_NOTE"
	.sectionflags	@"SHF_NOTE_NV_TKINFO"
	.tkinfo
        /*0018*/ 	.word	0x00000002
        /*0030*/ 	.string	""
        /*0030*/ 	.string	"ptxas"
        /*0030*/ 	.string	"Cuda compilation tools, release 13.0, V13.0.88"
        /*0030*/ 	.string	"Build cuda_13.0.r13.0/compiler.36424714_0"
        /*0030*/ 	.string	"-arch sm_100 -m 64 "



//--------------------- .note.nv.cuinfo           --------------------------
	.section	.note.nv.cuinfo,"",@"SHT_NOTE"
	.sectionflags	@"SHF_NOTE_NV_CUINFO"
        /*0018*/ 	.short	0x0002
        /*001a*/ 	.short	0x0064
        /*001c*/ 	.short	0x0082
	.zero		2


//--------------------- .nv.info                  --------------------------
	.section	.nv.info,"",@"SHT_CUDA_INFO"
	.align	4


	//----- nvinfo : EIATTR_REGCOUNT
	.align		4
        /*0000*/ 	.byte	0x04, 0x2f
        /*0002*/ 	.short	(.L_1 - .L_0)
	.align		4
.L_0:
        /*0004*/ 	.word	index@(_Z19multiStageReductionPiS_i)
        /*0008*/ 	.word	0x00000010


	//----- nvinfo : EIATTR_FRAME_SIZE
	.align		4
.L_1:
        /*000c*/ 	.byte	0x04, 0x11
        /*000e*/ 	.short	(.L_3 - .L_2)
	.align		4
.L_2:
        /*0010*/ 	.word	index@(_Z19multiStageReductionPiS_i)
        /*0014*/ 	.word	0x00000000


	//----- nvinfo : EIATTR_MIN_STACK_SIZE
	.align		4
.L_3:
        /*0018*/ 	.byte	0x04, 0x12
        /*001a*/ 	.short	(.L_5 - .L_4)
	.align		4
.L_4:
        /*001c*/ 	.word	index@(_Z19multiStageReductionPiS_i)
        /*0020*/ 	.word	0x00000000
.L_5:


//--------------------- .nv.compat                --------------------------
	.section	.nv.compat,"",@"SHT_CUDA_COMPAT_INFO"
	.align	4
        /*0000*/ 	.byte	0x02, 0x09, 0x00, 0x00, 0x02, 0x02, 0x01, 0x00, 0x02, 0x05, 0x05, 0x00, 0x03, 0x07, 0x01, 0x01
        /*0010*/ 	.byte	0x02, 0x03, 0x00, 0x00, 0x02, 0x06, 0x01, 0x00, 0x04, 0x0b, 0x08, 0x00, 0x09, 0x00, 0x00, 0x00
        /*0020*/ 	.byte	0x00, 0x00, 0x00, 0x00


//--------------------- .nv.info._Z19multiStageReductionPiS_i --------------------------
	.section	.nv.info._Z19multiStageReductionPiS_i,"",@"SHT_CUDA_INFO"
	.sectionflags	@""
	.align	4


	//----- nvinfo : EIATTR_CUDA_API_VERSION
	.align		4
        /*0000*/ 	.byte	0x04, 0x37
        /*0002*/ 	.short	(.L_7 - .L_6)
.L_6:
        /*0004*/ 	.word	0x00000082


	//----- nvinfo : EIATTR_KPARAM_INFO
	.align		4
.L_7:
        /*0008*/ 	.byte	0x04, 0x17
        /*000a*/ 	.short	(.L_9 - .L_8)
.L_8:
        /*000c*/ 	.word	0x00000000
        /*0010*/ 	.short	0x0002
        /*0012*/ 	.short	0x0010
        /*0014*/ 	.byte	0x00, 0xf0, 0x11, 0x00


	//----- nvinfo : EIATTR_KPARAM_INFO
	.align		4
.L_9:
        /*0018*/ 	.byte	0x04, 0x17
        /*001a*/ 	.short	(.L_11 - .L_10)
.L_10:
        /*001c*/ 	.word	0x00000000
        /*0020*/ 	.short	0x0001
        /*0022*/ 	.short	0x0008
        /*0024*/ 	.byte	0x00, 0xf5, 0x21, 0x00


	//----- nvinfo : EIATTR_KPARAM_INFO
	.align		4
.L_11:
        /*0028*/ 	.byte	0x04, 0x17
        /*002a*/ 	.short	(.L_13 - .L_12)
.L_12:
        /*002c*/ 	.word	0x00000000
        /*0030*/ 	.short	0x0000
        /*0032*/ 	.short	0x0000
        /*0034*/ 	.byte	0x00, 0xf5, 0x21, 0x00


	//----- nvinfo : EIATTR_SPARSE_MMA_MASK
	.align		4
.L_13:
        /*0038*/ 	.byte	0x03, 0x50
        /*003a*/ 	.short	0x0000


	//----- nvinfo : EIATTR_MAXREG_COUNT
	.align		4
        /*003c*/ 	.byte	0x03, 0x1b
        /*003e*/ 	.short	0x00ff


	//----- nvinfo : EIATTR_NUM_BARRIERS
	.align		4
        /*0040*/ 	.byte	0x02, 0x4c
        /*0042*/ 	.byte	0x01
	.zero		1


	//----- nvinfo : EIATTR_MERCURY_ISA_VERSION
	.align		4
        /*0044*/ 	.byte	0x03, 0x5f
        /*0046*/ 	.short	0x0101


	//----- nvinfo : EIATTR_VRC_CTA_INIT_COUNT
	.align		4
        /*0048*/ 	.byte	0x02, 0x4a
	.zero		1
	.zero		1


	//----- nvinfo : EIATTR_EXIT_INSTR_OFFSETS
	.align		4
        /*004c*/ 	.byte	0x04, 0x1c
        /*004e*/ 	.short	(.L_15 - .L_14)


	//   ....[0]....
.L_14:
        /*0050*/ 	.word	0x00000280


	//   ....[1]....
        /*0054*/ 	.word	0x00000300


	//----- nvinfo : EIATTR_CBANK_PARAM_SIZE
	.align		4
.L_15:
        /*0058*/ 	.byte	0x03, 0x19
        /*005a*/ 	.short	0x0014


	//----- nvinfo : EIATTR_PARAM_CBANK
	.align		4
        /*005c*/ 	.byte	0x04, 0x0a
        /*005e*/ 	.short	(.L_17 - .L_16)
	.align		4
.L_16:
        /*0060*/ 	.word	index@(.nv.constant0._Z19multiStageReductionPiS_i)
        /*0064*/ 	.short	0x0380
        /*0066*/ 	.short	0x0014


	//----- nvinfo : EIATTR_SW_WAR
	.align		4
.L_17:
        /*0068*/ 	.byte	0x04, 0x36
        /*006a*/ 	.short	(.L_19 - .L_18)
.L_18:
        /*006c*/ 	.word	0x00000008
.L_19:


//--------------------- .nv.callgraph             --------------------------
	.section	.nv.callgraph,"",@"SHT_CUDA_CALLGRAPH"
	.align	4
	.sectionentsize	8
	.align		4
        /*0000*/ 	.word	0x00000000
	.align		4
        /*0004*/ 	.word	0xffffffff
	.align		4
        /*0008*/ 	.word	0x00000000
	.align		4
        /*000c*/ 	.word	0xfffffffe
	.align		4
        /*0010*/ 	.word	0x00000000
	.align		4
        /*0014*/ 	.word	0xfffffffd
	.align		4
        /*0018*/ 	.word	0x00000000
	.align		4
        /*001c*/ 	.word	0xfffffffc


//--------------------- .text._Z19multiStageReductionPiS_i --------------------------
	.section	.text._Z19multiStageReductionPiS_i,"ax",@progbits
	.align	128
        .global         _Z19multiStageReductionPiS_i
        .type           _Z19multiStageReductionPiS_i,@function
        .size           _Z19multiStageReductionPiS_i,(.L_x_3 - _Z19multiStageReductionPiS_i)
        .other          _Z19multiStageReductionPiS_i,@"STO_CUDA_ENTRY STV_DEFAULT"
_Z19multiStageReductionPiS_i:
.text._Z19multiStageReductionPiS_i:
[----:B------:R-:W-:Y:S01]  /*0000*/  LDC R1, c[0x0][0x37c] ;  /* 0x0000df00ff017b82 */ /* 0x000fe20000000800 */
[----:B------:R-:W0:Y:S01]  /*0010*/  S2R R11, SR_CTAID.X ;  /* 0x00000000000b7919 */ /* 0x000e220000002500 */
[----:B------:R-:W1:Y:S01]  /*0020*/  LDCU UR4, c[0x0][0x360] ;  /* 0x00006c00ff0477ac */ /* 0x000e620008000800 */
[----:B------:R-:W2:Y:S01]  /*0030*/  S2R R9, SR_TID.X ;  /* 0x0000000000097919 */ /* 0x000ea20000002100 */
[----:B------:R-:W3:Y:S01]  /*0040*/  LDCU UR5, c[0x0][0x390] ;  /* 0x00007200ff0577ac */ /* 0x000ee20008000800 */
[----:B------:R-:W4:Y:S01]  /*0050*/  LDCU.64 UR6, c[0x0][0x358] ;  /* 0x00006b00ff0677ac */ /* 0x000f220008000a00 */
[----:B-1----:R-:W-:Y:S02]  /*0060*/  IMAD.U32 R6, RZ, RZ, UR4 ;  /* 0x00000004ff067e24 */ /* 0x002fe4000f8e00ff */
[----:B0-----:R-:W-:-:S04]  /*0070*/  IMAD R0, R11, UR4, RZ ;  /* 0x000000040b007c24 */ /* 0x001fc8000f8e02ff */
[----:B--2---:R-:W-:Y:S02]  /*0080*/  IMAD R7, R0, 0x2, R9 ;  /* 0x0000000200077824 */ /* 0x004fe400078e0209 */
[----:B------:R-:W-:-:S03]  /*0090*/  IMAD.MOV.U32 R0, RZ, RZ, RZ ;  /* 0x000000ffff007224 */ /* 0x000fc600078e00ff */
[C---:B------:R-:W-:Y:S02]  /*00a0*/  IADD3 R13, PT, PT, R7.reuse, R6, RZ ;  /* 0x00000006070d7210 */ /* 0x040fe40007ffe0ff */
[----:B---3--:R-:W-:Y:S02]  /*00b0*/  ISETP.GE.AND P0, PT, R7, UR5, PT ;  /* 0x0000000507007c0c */ /* 0x008fe4000bf06270 */
[----:B------:R-:W-:-:S11]  /*00c0*/  ISETP.GE.U32.AND P1, PT, R13, UR5, PT ;  /* 0x000000050d007c0c */ /* 0x000fd6000bf26070 */
[----:B------:R-:W0:Y:S08]  /*00d0*/  @!P0 LDC.64 R2, c[0x0][0x380] ;  /* 0x0000e000ff028b82 */ /* 0x000e300000000a00 */
[----:B------:R-:W1:Y:S01]  /*00e0*/  @!P1 LDC.64 R4, c[0x0][0x380] ;  /* 0x0000e000ff049b82 */ /* 0x000e620000000a00 */
[----:B0-----:R-:W-:-:S05]  /*00f0*/  @!P0 IMAD.WIDE R2, R7, 0x4, R2 ;  /* 0x0000000407028825 */ /* 0x001fca00078e0202 */
[----:B----4-:R-:W2:Y:S01]  /*0100*/  @!P0 LDG.E R0, desc[UR6][R2.64] ;  /* 0x0000000602008981 */ /* 0x010ea2000c1e1900 */
[----:B-1----:R-:W-:-:S06]  /*0110*/  @!P1 IMAD.WIDE.U32 R4, R13, 0x4, R4 ;  /* 0x000000040d049825 */ /* 0x002fcc00078e0004 */
[----:B------:R-:W2:Y:S01]  /*0120*/  @!P1 LDG.E R5, desc[UR6][R4.64] ;  /* 0x0000000604059981 */ /* 0x000ea2000c1e1900 */
[----:B------:R-:W0:Y:S01]  /*0130*/  S2UR UR5, SR_CgaCtaId ;  /* 0x00000000000579c3 */ /* 0x000e220000008800 */
[----:B------:R-:W-:Y:S01]  /*0140*/  UMOV UR4, 0x400 ;  /* 0x0000040000047882 */ /* 0x000fe20000000000 */
[----:B------:R-:W-:Y:S01]  /*0150*/  ISETP.GE.U32.AND P0, PT, R6, 0x2, PT ;  /* 0x000000020600780c */ /* 0x000fe20003f06070 */
[----:B0-----:R-:W-:-:S06]  /*0160*/  ULEA UR4, UR5, UR4, 0x18 ;  /* 0x0000000405047291 */ /* 0x001fcc000f8ec0ff */
[C---:B------:R-:W-:Y:S01]  /*0170*/  LEA R7, R9.reuse, UR4, 0x2 ;  /* 0x0000000409077c11 */ /* 0x040fe2000f8e10ff */
[----:B--2---:R-:W-:Y:S01]  /*0180*/  @!P1 IMAD.IADD R0, R0, 0x1, R5 ;  /* 0x0000000100009824 */ /* 0x004fe200078e0205 */
[----:B------:R-:W-:-:S04]  /*0190*/  ISETP.NE.AND P1, PT, R9, RZ, PT ;  /* 0x000000ff0900720c */ /* 0x000fc80003f25270 */
[----:B------:R0:W-:Y:S01]  /*01a0*/  STS [R7], R0 ;  /* 0x0000000007007388 */ /* 0x0001e20000000800 */
[----:B------:R-:W-:Y:S06]  /*01b0*/  BAR.SYNC.DEFER_BLOCKING 0x0 ;  /* 0x0000000000007b1d */ /* 0x000fec0000010000 */
[----:B------:R-:W-:Y:S05]  /*01c0*/  @!P0 BRA `(.L_x_0) ;  /* 0x00000000002c8947 */ /* 0x000fea0003800000 */
.L_x_1:
[----:B------:R-:W-:-:S04]  /*01d0*/  SHF.R.U32.HI R4, RZ, 0x1, R6 ;  /* 0x00000001ff047819 */ /* 0x000fc80000011606 */
[----:B------:R-:W-:-:S13]  /*01e0*/  ISETP.GE.U32.AND P0, PT, R9, R4, PT ;  /* 0x000000040900720c */ /* 0x000fda0003f06070 */
[----:B0-----:R-:W-:Y:S01]  /*01f0*/  @!P0 LEA R0, R4, R7, 0x2 ;  /* 0x0000000704008211 */ /* 0x001fe200078e10ff */
[----:B------:R-:W-:Y:S05]  /*0200*/  @!P0 LDS R3, [R7] ;  /* 0x0000000007038984 */ /* 0x000fea0000000800 */
[----:B------:R-:W0:Y:S02]  /*0210*/  @!P0 LDS R0, [R0] ;  /* 0x0000000000008984 */ /* 0x000e240000000800 */
[----:B0-----:R-:W-:-:S05]  /*0220*/  @!P0 IMAD.IADD R2, R0, 0x1, R3 ;  /* 0x0000000100028824 */ /* 0x001fca00078e0203 */
[----:B------:R1:W-:Y:S01]  /*0230*/  @!P0 STS [R7], R2 ;  /* 0x0000000207008388 */ /* 0x0003e20000000800 */
[----:B------:R-:W-:Y:S01]  /*0240*/  BAR.SYNC.DEFER_BLOCKING 0x0 ;  /* 0x0000000000007b1d */ /* 0x000fe20000010000 */
[----:B------:R-:W-:Y:S02]  /*0250*/  ISETP.GT.U32.AND P0, PT, R6, 0x3, PT ;  /* 0x000000030600780c */ /* 0x000fe40003f04070 */
[----:B------:R-:W-:-:S11]  /*0260*/  MOV R6, R4 ;  /* 0x0000000400067202 */ /* 0x000fd60000000f00 */
[----:B-1----:R-:W-:Y:S05]  /*0270*/  @P0 BRA `(.L_x_1) ;  /* 0xfffffffc00d40947 */ /* 0x002fea000383ffff */
.L_x_0:
[----:B------:R-:W-:Y:S05]  /*0280*/  @P1 EXIT ;  /* 0x000000000000194d */ /* 0x000fea0003800000 */
[----:B------:R-:W1:Y:S01]  /*0290*/  S2UR UR5, SR_CgaCtaId ;  /* 0x00000000000579c3 */ /* 0x000e620000008800 */
[----:B------:R-:W-:-:S07]  /*02a0*/  UMOV UR4, 0x400 ;  /* 0x0000040000047882 */ /* 0x000fce0000000000 */
[----:B------:R-:W2:Y:S01]  /*02b0*/  LDC.64 R2, c[0x0][0x388] ;  /* 0x0000e200ff027b82 */ /* 0x000ea20000000a00 */
[----:B-1----:R-:W-:Y:S01]  /*02c0*/  ULEA UR4, UR5, UR4, 0x18 ;  /* 0x0000000405047291 */ /* 0x002fe2000f8ec0ff */
[----:B--2---:R-:W-:-:S08]  /*02d0*/  IMAD.WIDE.U32 R2, R11, 0x4, R2 ;  /* 0x000000040b027825 */ /* 0x004fd000078e0002 */
[----:B------:R-:W1:Y:S04]  /*02e0*/  LDS R5, [UR4] ;  /* 0x00000004ff057984 */ /* 0x000e680008000800 */
[----:B-1----:R-:W-:Y:S01]  /*02f0*/  STG.E desc[UR6][R2.64], R5 ;  /* 0x0000000502007986 */ /* 0x002fe2000c101906 */
[----:B------:R-:W-:Y:S05]  /*0300*/  EXIT ;  /* 0x000000000000794d */ /* 0x000fea0003800000 */
.L_x_2:
[----:B------:R-:W-:-:S00]  /*0310*/  BRA `(.L_x_2) ;  /* 0xfffffffc00fc7947 */ /* 0x000fc0000383ffff */
[----:B------:R-:W-:-:S00]  /*0320*/  NOP ;  /* 0x0000000000007918 */ /* 0x000fc00000000000 */
        /* <DEDUP_REMOVED lines=13> */
.L_x_3:


//--------------------- .nv.shared._Z19multiStageReductionPiS_i --------------------------
	.section	.nv.shared._Z19multiStageReductionPiS_i,"aw",@nobits
	.sectionflags	@""
	.align	4
.nv.shared._Z19multiStageReductionPiS_i:
	.zero		2048


//--------------------- .nv.shared.reserved.0     --------------------------
	.section	.nv.shared.reserved.0,"aw",@nobits
	.weak		__nv_reservedSMEM_offset_0_alias
	.size		__nv_reservedSMEM_offset_0_alias, 0, 64
	.other		__nv_reservedSMEM_offset_0_alias,@"STO_CUDA_RESERVED_SHARED STV_DEFAULT"
__nv_reservedSMEM_offset_0_alias:
	.zero		0
	.zero		64


//--------------------- .nv.constant0._Z19multiStageReductionPiS_i --------------------------
	.section	.nv.constant0._Z19multiStageReductionPiS_i,"a",@progbits
	.sectionflags	@""
	.align	4
.nv.constant0._Z19multiStageReductionPiS_i:
	.zero		916


//--------------------- SYMBOLS --------------------------

	.type		.nv.reservedSmem.offset0,@object
	.size		.nv.reservedSmem.offset0,0x4
	.type		.nv.reservedSmem.cap,@object
	.size		.nv.reservedSmem.cap,0x4
